//
// Generated by NVIDIA NVVM Compiler
//
// Compiler Build ID: CL-36424714
// Cuda compilation tools, release 13.0, V13.0.88
// Based on NVVM 20.0.0
//

.version 9.0
.target sm_100
.address_size 64

	// .globl	_Z6MatMulPiS_S_i
// _ZZ6MatMulPiS_S_iE5tempA has been demoted
// _ZZ6MatMulPiS_S_iE5tempB has been demoted

.visible .entry _Z6MatMulPiS_S_i(
	.param .u64 .ptr .align 1 _Z6MatMulPiS_S_i_param_0,
	.param .u64 .ptr .align 1 _Z6MatMulPiS_S_i_param_1,
	.param .u64 .ptr .align 1 _Z6MatMulPiS_S_i_param_2,
	.param .u32 _Z6MatMulPiS_S_i_param_3
)
{
	.reg .pred 	%p<8>;
	.reg .b32 	%r<107>;
	.reg .b64 	%rd<13>;
	// demoted variable
	.shared .align 4 .b8 _ZZ6MatMulPiS_S_iE5tempA[1024];
	// demoted variable
	.shared .align 4 .b8 _ZZ6MatMulPiS_S_iE5tempB[1024];
	ld.param.u64 	%rd4, [_Z6MatMulPiS_S_i_param_0];
	ld.param.u64 	%rd5, [_Z6MatMulPiS_S_i_param_1];
	ld.param.u64 	%rd6, [_Z6MatMulPiS_S_i_param_2];
	ld.param.u32 	%r30, [_Z6MatMulPiS_S_i_param_3];
	mov.u32 	%r32, %ctaid.x;
	mov.u32 	%r33, %ctaid.y;
	mov.u32 	%r98, %tid.x;
	mov.u32 	%r100, %tid.y;
	mov.u32 	%r34, %ntid.y;
	mad.lo.s32 	%r3, %r33, %r34, %r100;
	mov.u32 	%r35, %ntid.x;
	mad.lo.s32 	%r4, %r32, %r35, %r98;
	setp.lt.s32 	%p1, %r30, 1;
	mov.b32 	%r106, 0;
	@%p1 bra 	$L__BB0_7;
	add.s32 	%r37, %r30, 15;
	shr.u32 	%r38, %r37, 4;
	shl.b32 	%r39, %r100, 4;
	add.s32 	%r40, %r39, %r98;
	shl.b32 	%r41, %r40, 2;
	mov.u32 	%r42, _ZZ6MatMulPiS_S_iE5tempA;
	add.s32 	%r5, %r42, %r41;
	mov.u32 	%r43, _ZZ6MatMulPiS_S_iE5tempB;
	add.s32 	%r6, %r43, %r41;
	shl.b32 	%r44, %r100, 6;
	add.s32 	%r7, %r42, %r44;
	shl.b32 	%r45, %r98, 2;
	add.s32 	%r8, %r43, %r45;
	neg.s32 	%r102, %r38;
	mad.lo.s32 	%r101, %r100, %r30, %r4;
	shl.b32 	%r11, %r30, 4;
	mad.lo.s32 	%r99, %r30, %r3, %r98;
	cvta.to.global.u64 	%rd1, %rd4;
	cvta.to.global.u64 	%rd2, %rd5;
	mov.b32 	%r106, 0;
$L__BB0_2:
	setp.ge.u32 	%p2, %r3, %r30;
	mul.wide.s32 	%rd7, %r99, 4;
	add.s64 	%rd3, %rd1, %rd7;
	setp.ge.s32 	%p3, %r98, %r30;
	mov.b32 	%r104, 0;
	or.pred  	%p4, %p2, %p3;
	@%p4 bra 	$L__BB0_4;
	ld.global.u32 	%r104, [%rd3];
$L__BB0_4:
	st.shared.u32 	[%r5], %r104;
	max.s32 	%r48, %r4, %r100;
	setp.ge.s32 	%p5, %r48, %r30;
	mov.b32 	%r105, 0;
	@%p5 bra 	$L__BB0_6;
	mul.wide.s32 	%rd8, %r101, 4;
	add.s64 	%rd9, %rd2, %rd8;
	ld.global.u32 	%r105, [%rd9];
$L__BB0_6:
	st.shared.u32 	[%r6], %r105;
	bar.sync 	0;
	ld.shared.u32 	%r49, [%r7];
	ld.shared.u32 	%r50, [%r8];
	mad.lo.s32 	%r51, %r50, %r49, %r106;
	ld.shared.u32 	%r52, [%r7+4];
	ld.shared.u32 	%r53, [%r8+64];
	mad.lo.s32 	%r54, %r53, %r52, %r51;
	ld.shared.u32 	%r55, [%r7+8];
	ld.shared.u32 	%r56, [%r8+128];
	mad.lo.s32 	%r57, %r56, %r55, %r54;
	ld.shared.u32 	%r58, [%r7+12];
	ld.shared.u32 	%r59, [%r8+192];
	mad.lo.s32 	%r60, %r59, %r58, %r57;
	ld.shared.u32 	%r61, [%r7+16];
	ld.shared.u32 	%r62, [%r8+256];
	mad.lo.s32 	%r63, %r62, %r61, %r60;
	ld.shared.u32 	%r64, [%r7+20];
	ld.shared.u32 	%r65, [%r8+320];
	mad.lo.s32 	%r66, %r65, %r64, %r63;
	ld.shared.u32 	%r67, [%r7+24];
	ld.shared.u32 	%r68, [%r8+384];
	mad.lo.s32 	%r69, %r68, %r67, %r66;
	ld.shared.u32 	%r70, [%r7+28];
	ld.shared.u32 	%r71, [%r8+448];
	mad.lo.s32 	%r72, %r71, %r70, %r69;
	ld.shared.u32 	%r73, [%r7+32];
	ld.shared.u32 	%r74, [%r8+512];
	mad.lo.s32 	%r75, %r74, %r73, %r72;
	ld.shared.u32 	%r76, [%r7+36];
	ld.shared.u32 	%r77, [%r8+576];
	mad.lo.s32 	%r78, %r77, %r76, %r75;
	ld.shared.u32 	%r79, [%r7+40];
	ld.shared.u32 	%r80, [%r8+640];
	mad.lo.s32 	%r81, %r80, %r79, %r78;
	ld.shared.u32 	%r82, [%r7+44];
	ld.shared.u32 	%r83, [%r8+704];
	mad.lo.s32 	%r84, %r83, %r82, %r81;
	ld.shared.u32 	%r85, [%r7+48];
	ld.shared.u32 	%r86, [%r8+768];
	mad.lo.s32 	%r87, %r86, %r85, %r84;
	ld.shared.u32 	%r88, [%r7+52];
	ld.shared.u32 	%r89, [%r8+832];
	mad.lo.s32 	%r90, %r89, %r88, %r87;
	ld.shared.u32 	%r91, [%r7+56];
	ld.shared.u32 	%r92, [%r8+896];
	mad.lo.s32 	%r93, %r92, %r91, %r90;
	ld.shared.u32 	%r94, [%r7+60];
	ld.shared.u32 	%r95, [%r8+960];
	mad.lo.s32 	%r106, %r95, %r94, %r93;
	bar.sync 	0;
	add.s32 	%r102, %r102, 1;
	setp.ne.s32 	%p6, %r102, 0;
	add.s32 	%r101, %r101, %r11;
	add.s32 	%r100, %r100, 16;
	add.s32 	%r99, %r99, 16;
	add.s32 	%r98, %r98, 16;
	@%p6 bra 	$L__BB0_2;
$L__BB0_7:
	max.s32 	%r96, %r3, %r4;
	setp.ge.s32 	%p7, %r96, %r30;
	@%p7 bra 	$L__BB0_9;
	mad.lo.s32 	%r97, %r30, %r3, %r4;
	cvta.to.global.u64 	%rd10, %rd6;
	mul.wide.s32 	%rd11, %r97, 4;
	add.s64 	%rd12, %rd10, %rd11;
	st.global.u32 	[%rd12], %r106;
$L__BB0_9:
	ret;

}


// ===== COMPILED SASS (sm_100) =====

	.target	sm_100

	.elftype	@"ET_EXEC"


//--------------------- .note.nv.tkinfo           --------------------------
	.section	.note.nv.tkinfo,"",@"SHT_NOTE"
	.sectionflags	@"SHF_NOTE_NV_TKINFO"
	.tkinfo
        /*0018*/ 	.word	0x00000002
        /*0030*/ 	.string	""
        /*0030*/ 	.string	"ptxas"
        /*0030*/ 	.string	"Cuda compilation tools, release 13.0, V13.0.88"
        /*0030*/ 	.string	"Build cuda_13.0.r13.0/compiler.36424714_0"
        /*0030*/ 	.string	"-arch sm_100 -m 64 "



//--------------------- .note.nv.cuinfo           --------------------------
	.section	.note.nv.cuinfo,"",@"SHT_NOTE"
	.sectionflags	@"SHF_NOTE_NV_CUINFO"
        /*0018*/ 	.short	0x0002
        /*001a*/ 	.short	0x0064
        /*001c*/ 	.short	0x0082
	.zero		2


//--------------------- .nv.info                  --------------------------
	.section	.nv.info,"",@"SHT_CUDA_INFO"
	.align	4


	//----- nvinfo : EIATTR_REGCOUNT
	.align		4
        /*0000*/ 	.byte	0x04, 0x2f
        /*0002*/ 	.short	(.L_1 - .L_0)
	.align		4
.L_0:
        /*0004*/ 	.word	index@(_Z6MatMulPiS_S_i)
        /*0008*/ 	.word	0x00000020


	//----- nvinfo : EIATTR_FRAME_SIZE
	.align		4
.L_1:
        /*000c*/ 	.byte	0x04, 0x11
        /*000e*/ 	.short	(.L_3 - .L_2)
	.align		4
.L_2:
        /*0010*/ 	.word	index@(_Z6MatMulPiS_S_i)
        /*0014*/ 	.word	0x00000000


	//----- nvinfo : EIATTR_MIN_STACK_SIZE
	.align		4
.L_3:
        /*0018*/ 	.byte	0x04, 0x12
        /*001a*/ 	.short	(.L_5 - .L_4)
	.align		4
.L_4:
        /*001c*/ 	.word	index@(_Z6MatMulPiS_S_i)
        /*0020*/ 	.word	0x00000000
.L_5:


//--------------------- .nv.compat                --------------------------
	.section	.nv.compat,"",@"SHT_CUDA_COMPAT_INFO"
	.align	4
        /*0000*/ 	.byte	0x02, 0x09, 0x00, 0x00, 0x02, 0x02, 0x01, 0x00, 0x02, 0x05, 0x05, 0x00, 0x03, 0x07, 0x01, 0x01
        /*0010*/ 	.byte	0x02, 0x03, 0x00, 0x00, 0x02, 0x06, 0x01, 0x00, 0x04, 0x0b, 0x08, 0x00, 0x09, 0x00, 0x00, 0x00
        /*0020*/ 	.byte	0x00, 0x00, 0x00, 0x00


//--------------------- .nv.info._Z6MatMulPiS_S_i --------------------------
	.section	.nv.info._Z6MatMulPiS_S_i,"",@"SHT_CUDA_INFO"
	.sectionflags	@""
	.align	4


	//----- nvinfo : EIATTR_CUDA_API_VERSION
	.align		4
        /*0000*/ 	.byte	0x04, 0x37
        /*0002*/ 	.short	(.L_7 - .L_6)
.L_6:
        /*0004*/ 	.word	0x00000082


	//----- nvinfo : EIATTR_KPARAM_INFO
	.align		4
.L_7:
        /*0008*/ 	.byte	0x04, 0x17
        /*000a*/ 	.short	(.L_9 - .L_8)
.L_8:
        /*000c*/ 	.word	0x00000000
        /*0010*/ 	.short	0x0003
        /*0012*/ 	.short	0x0018
        /*0014*/ 	.byte	0x00, 0xf0, 0x11, 0x00


	//----- nvinfo : EIATTR_KPARAM_INFO
	.align		4
.L_9:
        /*0018*/ 	.byte	0x04, 0x17
        /*001a*/ 	.short	(.L_11 - .L_10)
.L_10:
        /*001c*/ 	.word	0x00000000
        /*0020*/ 	.short	0x0002
        /*0022*/ 	.short	0x0010
        /*0024*/ 	.byte	0x00, 0xf5, 0x21, 0x00


	//----- nvinfo : EIATTR_KPARAM_INFO
	.align		4
.L_11:
        /*0028*/ 	.byte	0x04, 0x17
        /*002a*/ 	.short	(.L_13 - .L_12)
.L_12:
        /*002c*/ 	.word	0x00000000
        /*0030*/ 	.short	0x0001
        /*0032*/ 	.short	0x0008
        /*0034*/ 	.byte	0x00, 0xf5, 0x21, 0x00


	//----- nvinfo : EIATTR_KPARAM_INFO
	.align		4
.L_13:
        /*0038*/ 	.byte	0x04, 0x17
        /*003a*/ 	.short	(.L_15 - .L_14)
.L_14:
        /*003c*/ 	.word	0x00000000
        /*0040*/ 	.short	0x0000
        /*0042*/ 	.short	0x0000
        /*0044*/ 	.byte	0x00, 0xf5, 0x21, 0x00


	//----- nvinfo : EIATTR_SPARSE_MMA_MASK
	.align		4
.L_15:
        /*0048*/ 	.byte	0x03, 0x50
        /*004a*/ 	.short	0x0000


	//----- nvinfo : EIATTR_MAXREG_COUNT
	.align		4
        /*004c*/ 	.byte	0x03, 0x1b
        /*004e*/ 	.short	0x00ff


	//----- nvinfo : EIATTR_NUM_BARRIERS
	.align		4
        /*0050*/ 	.byte	0x02, 0x4c
        /*0052*/ 	.byte	0x01
	.zero		1


	//----- nvinfo : EIATTR_MERCURY_ISA_VERSION
	.align		4
        /*0054*/ 	.byte	0x03, 0x5f
        /*0056*/ 	.short	0x0101


	//----- nvinfo : EIATTR_VRC_CTA_INIT_COUNT
	.align		4
        /*0058*/ 	.byte	0x02, 0x4a
	.zero		1
	.zero		1


	//----- nvinfo : EIATTR_EXIT_INSTR_OFFSETS
	.align		4
        /*005c*/ 	.byte	0x04, 0x1c
        /*005e*/ 	.short	(.L_17 - .L_16)


	//   ....[0]....
.L_16:
        /*0060*/ 	.word	0x000005e0


	//   ....[1]....
        /*0064*/ 	.word	0x00000630


	//----- nvinfo : EIATTR_CBANK_PARAM_SIZE
	.align		4
.L_17:
        /*0068*/ 	.byte	0x03, 0x19
        /*006a*/ 	.short	0x001c


	//----- nvinfo : EIATTR_PARAM_CBANK
	.align		4
        /*006c*/ 	.byte	0x04, 0x0a
        /*006e*/ 	.short	(.L_19 - .L_18)
	.align		4
.L_18:
        /*0070*/ 	.word	index@(.nv.constant0._Z6MatMulPiS_S_i)
        /*0074*/ 	.short	0x0380
        /*0076*/ 	.short	0x001c


	//----- nvinfo : EIATTR_SW_WAR
	.align		4
.L_19:
        /*0078*/ 	.byte	0x04, 0x36
        /*007a*/ 	.short	(.L_21 - .L_20)
.L_20:
        /*007c*/ 	.word	0x00000008
.L_21:


//--------------------- .nv.callgraph             --------------------------
	.section	.nv.callgraph,"",@"SHT_CUDA_CALLGRAPH"
	.align	4
	.sectionentsize	8
	.align		4
        /*0000*/ 	.word	0x00000000
	.align		4
        /*0004*/ 	.word	0xffffffff
	.align		4
        /*0008*/ 	.word	0x00000000
	.align		4
        /*000c*/ 	.word	0xfffffffe
	.align		4
        /*0010*/ 	.word	0x00000000
	.align		4
        /*0014*/ 	.word	0xfffffffd
	.align		4
        /*0018*/ 	.word	0x00000000
	.align		4
        /*001c*/ 	.word	0xfffffffc


//--------------------- .text._Z6MatMulPiS_S_i    --------------------------
	.section	.text._Z6MatMulPiS_S_i,"ax",@progbits
	.align	128
        .global         _Z6MatMulPiS_S_i
        .type           _Z6MatMulPiS_S_i,@function
        .size           _Z6MatMulPiS_S_i,(.L_x_3 - _Z6MatMulPiS_S_i)
        .other          _Z6MatMulPiS_S_i,@"STO_CUDA_ENTRY STV_DEFAULT"
_Z6MatMulPiS_S_i:
.text._Z6MatMulPiS_S_i:
[----:B------:R-:W-:Y:S01]  /*0000*/  LDC R1, c[0x0][0x37c] ;  /* 0x0000df00ff017b82 */ /* 0x000fe20000000800 */
[----:B------:R-:W0:Y:S01]  /*0010*/  LDCU UR6, c[0x0][0x398] ;  /* 0x00007300ff0677ac */ /* 0x000e220008000800 */
[----:B------:R-:W1:Y:S06]  /*0020*/  S2R R7, SR_TID.Y ;  /* 0x0000000000077919 */ /* 0x000e6c0000002200 */
[----:B------:R-:W1:Y:S01]  /*0030*/  LDC R0, c[0x0][0x364] ;  /* 0x0000d900ff007b82 */ /* 0x000e620000000800 */
[----:B------:R-:W-:Y:S01]  /*0040*/  HFMA2 R25, -RZ, RZ, 0, 0 ;  /* 0x00000000ff197431 */ /* 0x000fe200000001ff */
[----:B------:R-:W2:Y:S01]  /*0050*/  LDCU.64 UR8, c[0x0][0x358] ;  /* 0x00006b00ff0877ac */ /* 0x000ea20008000a00 */
[----:B------:R-:W3:Y:S05]  /*0060*/  S2R R5, SR_TID.X ;  /* 0x0000000000057919 */ /* 0x000eea0000002100 */
[----:B------:R-:W-:Y:S08]  /*0070*/  S2UR UR4, SR_CTAID.X ;  /* 0x00000000000479c3 */ /* 0x000ff00000002500 */
[----:B------:R-:W1:Y:S01]  /*0080*/  S2UR UR5, SR_CTAID.Y ;  /* 0x00000000000579c3 */ /* 0x000e620000002600 */
[----:B0-----:R-:W-:-:S04]  /*0090*/  MOV R4, UR6 ;  /* 0x0000000600047c02 */ /* 0x001fc80008000f00 */
[----:B------:R-:W-:-:S03]  /*00a0*/  ISETP.GE.AND P0, PT, R4, 0x1, PT ;  /* 0x000000010400780c */ /* 0x000fc60003f06270 */
[----:B------:R-:W3:Y:S01]  /*00b0*/  LDC R2, c[0x0][0x360] ;  /* 0x0000d800ff027b82 */ /* 0x000ee20000000800 */
[----:B-1----:R-:W-:Y:S02]  /*00c0*/  IMAD R3, R0, UR5, R7 ;  /* 0x0000000500037c24 */ /* 0x002fe4000f8e0207 */
[----:B---3--:R-:W-:-:S07]  /*00d0*/  IMAD R2, R2, UR4, R5 ;  /* 0x0000000402027c24 */ /* 0x008fce000f8e0205 */
[----:B--2---:R-:W-:Y:S05]  /*00e0*/  @!P0 BRA `(.L_x_0) ;  /* 0x0000000400348947 */ /* 0x004fea0003800000 */
[----:B------:R-:W0:Y:S01]  /*00f0*/  S2UR UR6, SR_CgaCtaId ;  /* 0x00000000000679c3 */ /* 0x000e220000008800 */
[----:B------:R-:W-:Y:S01]  /*0100*/  UMOV UR4, 0x400 ;  /* 0x0000040000047882 */ /* 0x000fe20000000000 */
[----:B------:R-:W-:Y:S01]  /*0110*/  IADD3 R6, PT, PT, R4, 0xf, RZ ;  /* 0x0000000f04067810 */ /* 0x000fe20007ffe0ff */
[----:B------:R-:W-:Y:S01]  /*0120*/  UIADD3 UR5, UPT, UPT, UR4, 0x400, URZ ;  /* 0x0000040004057890 */ /* 0x000fe2000fffe0ff */
[C---:B------:R-:W-:Y:S01]  /*0130*/  LEA R20, R7.reuse, R5, 0x4 ;  /* 0x0000000507147211 */ /* 0x040fe200078e20ff */
[-C--:B------:R-:W-:Y:S01]  /*0140*/  IMAD R17, R7, R4.reuse, R2 ;  /* 0x0000000407117224 */ /* 0x080fe200078e0202 */
[----:B------:R-:W-:Y:S01]  /*0150*/  SHF.R.U32.HI R16, RZ, 0x4, R6 ;  /* 0x00000004ff107819 */ /* 0x000fe20000011606 */
[----:B------:R-:W-:Y:S01]  /*0160*/  IMAD R6, R3, R4, R5 ;  /* 0x0000000403067224 */ /* 0x000fe200078e0205 */
[----:B------:R-:W1:Y:S01]  /*0170*/  LDC R0, c[0x0][0x398] ;  /* 0x0000e600ff007b82 */ /* 0x000e620000000800 */
[----:B------:R-:W-:Y:S02]  /*0180*/  MOV R25, RZ ;  /* 0x000000ff00197202 */ /* 0x000fe40000000f00 */
[----:B------:R-:W-:-:S05]  /*0190*/  IADD3 R16, PT, PT, -R16, RZ, RZ ;  /* 0x000000ff10107210 */ /* 0x000fca0007ffe1ff */
[----:B------:R-:W2:Y:S01]  /*01a0*/  LDC.64 R22, c[0x0][0x380] ;  /* 0x0000e000ff167b82 */ /* 0x000ea20000000a00 */
[----:B0-----:R-:W-:Y:S02]  /*01b0*/  ULEA UR4, UR6, UR4, 0x18 ;  /* 0x0000000406047291 */ /* 0x001fe4000f8ec0ff */
[----:B------:R-:W-:-:S04]  /*01c0*/  ULEA UR5, UR6, UR5, 0x18 ;  /* 0x0000000506057291 */ /* 0x000fc8000f8ec0ff */
[C---:B------:R-:W-:Y:S02]  /*01d0*/  LEA R18, R20.reuse, UR4, 0x2 ;  /* 0x0000000414127c11 */ /* 0x040fe4000f8e10ff */
[----:B------:R-:W-:Y:S02]  /*01e0*/  LEA R19, R7, UR4, 0x6 ;  /* 0x0000000407137c11 */ /* 0x000fe4000f8e30ff */
[----:B------:R-:W-:Y:S02]  /*01f0*/  LEA R20, R20, UR5, 0x2 ;  /* 0x0000000514147c11 */ /* 0x000fe4000f8e10ff */
[----:B------:R-:W-:-:S07]  /*0200*/  LEA R21, R5, UR5, 0x2 ;  /* 0x0000000505157c11 */ /* 0x000fce000f8e10ff */
.L_x_1:
[----:B-1----:R-:W-:Y:S01]  /*0210*/  MOV R4, R0 ;  /* 0x0000000000047202 */ /* 0x002fe20000000f00 */
[----:B------:R-:W-:Y:S01]  /*0220*/  HFMA2 R29, -RZ, RZ, 0, 0 ;  /* 0x00000000ff1d7431 */ /* 0x000fe200000001ff */
[----:B------:R-:W-:Y:S02]  /*0230*/  VIMNMX R9, PT, PT, R2, R7, !PT ;  /* 0x0000000702097248 */ /* 0x000fe40007fe0100 */
[-C--:B------:R-:W-:Y:S02]  /*0240*/  ISETP.GE.AND P0, PT, R5, R4.reuse, PT ;  /* 0x000000040500720c */ /* 0x080fe40003f06270 */
[-C--:B------:R-:W-:Y:S01]  /*0250*/  ISETP.GE.AND P1, PT, R9, R4.reuse, PT ;  /* 0x000000040900720c */ /* 0x080fe20003f26270 */
[----:B--2---:R-:W-:Y:S01]  /*0260*/  IMAD.WIDE R8, R6, 0x4, R22 ;  /* 0x0000000406087825 */ /* 0x004fe200078e0216 */
[----:B------:R-:W-:Y:S02]  /*0270*/  ISETP.GE.U32.OR P0, PT, R3, R4, P0 ;  /* 0x000000040300720c */ /* 0x000fe40000706470 */
[----:B------:R-:W-:-:S09]  /*0280*/  MOV R24, RZ ;  /* 0x000000ff00187202 */ /* 0x000fd20000000f00 */
[----:B------:R-:W0:Y:S02]  /*0290*/  @!P1 LDC.64 R10, c[0x0][0x388] ;  /* 0x0000e200ff0a9b82 */ /* 0x000e240000000a00 */
[----:B------:R-:W2:Y:S01]  /*02a0*/  @!P0 LDG.E R29, desc[UR8][R8.64] ;  /* 0x00000008081d8981 */ /* 0x000ea2000c1e1900 */
[----:B0-----:R-:W-:-:S05]  /*02b0*/  @!P1 IMAD.WIDE R10, R17, 0x4, R10 ;  /* 0x00000004110a9825 */ /* 0x001fca00078e020a */
[----:B------:R-:W3:Y:S01]  /*02c0*/  @!P1 LDG.E R24, desc[UR8][R10.64] ;  /* 0x000000080a189981 */ /* 0x000ee2000c1e1900 */
[----:B------:R-:W-:-:S04]  /*02d0*/  IADD3 R16, PT, PT, R16, 0x1, RZ ;  /* 0x0000000110107810 */ /* 0x000fc80007ffe0ff */
[----:B------:R-:W-:Y:S02]  /*02e0*/  ISETP.NE.AND P0, PT, R16, RZ, PT ;  /* 0x000000ff1000720c */ /* 0x000fe40003f05270 */
[----:B------:R-:W-:Y:S02]  /*02f0*/  IADD3 R7, PT, PT, R7, 0x10, RZ ;  /* 0x0000001007077810 */ /* 0x000fe40007ffe0ff */
[----:B------:R-:W-:Y:S02]  /*0300*/  IADD3 R6, PT, PT, R6, 0x10, RZ ;  /* 0x0000001006067810 */ /* 0x000fe40007ffe0ff */
[----:B------:R-:W-:Y:S02]  /*0310*/  IADD3 R5, PT, PT, R5, 0x10, RZ ;  /* 0x0000001005057810 */ /* 0x000fe40007ffe0ff */
[----:B------:R-:W-:Y:S01]  /*0320*/  LEA R17, R4, R17, 0x4 ;  /* 0x0000001104117211 */ /* 0x000fe200078e20ff */
[----:B--2---:R-:W-:Y:S04]  /*0330*/  STS [R18], R29 ;  /* 0x0000001d12007388 */ /* 0x004fe80000000800 */
[----:B---3--:R-:W-:Y:S01]  /*0340*/  STS [R20], R24 ;  /* 0x0000001814007388 */ /* 0x008fe20000000800 */
[----:B------:R-:W-:Y:S06]  /*0350*/  BAR.SYNC.DEFER_BLOCKING 0x0 ;  /* 0x0000000000007b1d */ /* 0x000fec0000010000 */
[----:B------:R-:W-:Y:S04]  /*0360*/  LDS R26, [R21] ;  /* 0x00000000151a7984 */ /* 0x000fe80000000800 */
[----:B------:R-:W0:Y:S04]  /*0370*/  LDS.128 R12, [R19] ;  /* 0x00000000130c7984 */ /* 0x000e280000000c00 */
[----:B------:R-:W1:Y:S04]  /*0380*/  LDS R28, [R21+0x40] ;  /* 0x00004000151c7984 */ /* 0x000e680000000800 */
[----:B------:R-:W2:Y:S04]  /*0390*/  LDS R27, [R21+0x80] ;  /* 0x00008000151b7984 */ /* 0x000ea80000000800 */
[----:B------:R-:W-:Y:S04]  /*03a0*/  LDS.128 R8, [R19+0x10] ;  /* 0x0000100013087984 */ /* 0x000fe80000000c00 */
[----:B------:R-:W-:Y:S01]  /*03b0*/  LDS R24, [R21+0x140] ;  /* 0x0001400015187984 */ /* 0x000fe20000000800 */
[----:B0-----:R-:W-:-:S03]  /*03c0*/  IMAD R26, R12, R26, R25 ;  /* 0x0000001a0c1a7224 */ /* 0x001fc600078e0219 */
[----:B------:R-:W0:Y:S01]  /*03d0*/  LDS R12, [R21+0xc0] ;  /* 0x0000c000150c7984 */ /* 0x000e220000000800 */
[----:B-1----:R-:W-:-:S03]  /*03e0*/  IMAD R13, R28, R13, R26 ;  /* 0x0000000d1c0d7224 */ /* 0x002fc600078e021a */
[----:B------:R-:W1:Y:S04]  /*03f0*/  LDS R26, [R21+0x100] ;  /* 0x00010000151a7984 */ /* 0x000e680000000800 */
[----:B------:R-:W3:Y:S01]  /*0400*/  LDS R25, [R21+0x180] ;  /* 0x0001800015197984 */ /* 0x000ee20000000800 */
[----:B--2---:R-:W-:-:S04]  /*0410*/  IMAD R13, R27, R14, R13 ;  /* 0x0000000e1b0d7224 */ /* 0x004fc800078e020d */
[----:B0-----:R-:W-:-:S04]  /*0420*/  IMAD R13, R12, R15, R13 ;  /* 0x0000000f0c0d7224 */ /* 0x001fc800078e020d */
[----:B-1----:R-:W-:Y:S02]  /*0430*/  IMAD R13, R8, R26, R13 ;  /* 0x0000001a080d7224 */ /* 0x002fe400078e020d */
[----:B------:R-:W0:Y:S02]  /*0440*/  LDS R8, [R21+0x1c0] ;  /* 0x0001c00015087984 */ /* 0x000e240000000800 */
[----:B------:R-:W-:Y:S02]  /*0450*/  IMAD R9, R24, R9, R13 ;  /* 0x0000000918097224 */ /* 0x000fe400078e020d */
[----:B------:R-:W-:Y:S04]  /*0460*/  LDS R26, [R21+0x200] ;  /* 0x00020000151a7984 */ /* 0x000fe80000000800 */
[----:B------:R-:W1:Y:S01]  /*0470*/  LDS.128 R12, [R19+0x20] ;  /* 0x00002000130c7984 */ /* 0x000e620000000c00 */
[----:B---3--:R-:W-:-:S03]  /*0480*/  IMAD R9, R25, R10, R9 ;  /* 0x0000000a19097224 */ /* 0x008fc600078e0209 */
[----:B------:R-:W2:Y:S04]  /*0490*/  LDS R24, [R21+0x240] ;  /* 0x0002400015187984 */ /* 0x000ea80000000800 */
[----:B------:R-:W3:Y:S01]  /*04a0*/  LDS R25, [R21+0x280] ;  /* 0x0002800015197984 */ /* 0x000ee20000000800 */
[----:B0-----:R-:W-:-:S04]  /*04b0*/  IMAD R9, R8, R11, R9 ;  /* 0x0000000b08097224 */ /* 0x001fc800078e0209 */
[----:B-1----:R-:W-:Y:S02]  /*04c0*/  IMAD R9, R12, R26, R9 ;  /* 0x0000001a0c097224 */ /* 0x002fe400078e0209 */
[----:B------:R-:W0:Y:S02]  /*04d0*/  LDS R12, [R21+0x2c0] ;  /* 0x0002c000150c7984 */ /* 0x000e240000000800 */
[----:B--2---:R-:W-:Y:S02]  /*04e0*/  IMAD R24, R24, R13, R9 ;  /* 0x0000000d18187224 */ /* 0x004fe400078e0209 */
[----:B------:R-:W-:Y:S04]  /*04f0*/  LDS R13, [R21+0x300] ;  /* 0x00030000150d7984 */ /* 0x000fe80000000800 */
[----:B------:R-:W1:Y:S01]  /*0500*/  LDS.128 R8, [R19+0x30] ;  /* 0x0000300013087984 */ /* 0x000e620000000c00 */
[----:B---3--:R-:W-:-:S03]  /*0510*/  IMAD R24, R25, R14, R24 ;  /* 0x0000000e19187224 */ /* 0x008fc600078e0218 */
[----:B------:R-:W2:Y:S04]  /*0520*/  LDS R25, [R21+0x340] ;  /* 0x0003400015197984 */ /* 0x000ea80000000800 */
[----:B------:R-:W3:Y:S04]  /*0530*/  LDS R26, [R21+0x380] ;  /* 0x00038000151a7984 */ /* 0x000ee80000000800 */
[----:B------:R-:W4:Y:S01]  /*0540*/  LDS R14, [R21+0x3c0] ;  /* 0x0003c000150e7984 */ /* 0x000f220000000800 */
[----:B0-----:R-:W-:-:S04]  /*0550*/  IMAD R12, R12, R15, R24 ;  /* 0x0000000f0c0c7224 */ /* 0x001fc800078e0218 */
[----:B-1----:R-:W-:-:S04]  /*0560*/  IMAD R8, R8, R13, R12 ;  /* 0x0000000d08087224 */ /* 0x002fc800078e020c */
[----:B--2---:R-:W-:-:S04]  /*0570*/  IMAD R9, R25, R9, R8 ;  /* 0x0000000919097224 */ /* 0x004fc800078e0208 */
[----:B---3--:R-:W-:-:S04]  /*0580*/  IMAD R9, R26, R10, R9 ;  /* 0x0000000a1a097224 */ /* 0x008fc800078e0209 */
[----:B----4-:R-:W-:Y:S01]  /*0590*/  IMAD R25, R14, R11, R9 ;  /* 0x0000000b0e197224 */ /* 0x010fe200078e0209 */
[----:B------:R-:W-:Y:S06]  /*05a0*/  BAR.SYNC.DEFER_BLOCKING 0x0 ;  /* 0x0000000000007b1d */ /* 0x000fec0000010000 */
[----:B------:R-:W-:Y:S05]  /*05b0*/  @P0 BRA `(.L_x_1) ;  /* 0xfffffffc00140947 */ /* 0x000fea000383ffff */
.L_x_0:
[----:B------:R-:W-:-:S04]  /*05c0*/  VIMNMX R5, PT, PT, R3, R2, !PT ;  /* 0x0000000203057248 */ /* 0x000fc80007fe0100 */
[----:B------:R-:W-:-:S13]  /*05d0*/  ISETP.GE.AND P0, PT, R5, R4, PT ;  /* 0x000000040500720c */ /* 0x000fda0003f06270 */
[----:B------:R-:W-:Y:S05]  /*05e0*/  @P0 EXIT ;  /* 0x000000000000094d */ /* 0x000fea0003800000 */
[----:B------:R-:W0:Y:S01]  /*05f0*/  LDC.64 R6, c[0x0][0x390] ;  /* 0x0000e400ff067b82 */ /* 0x000e220000000a00 */
[----:B------:R-:W-:-:S04]  /*0600*/  IMAD R3, R3, R4, R2 ;  /* 0x0000000403037224 */ /* 0x000fc800078e0202 */
[----:B0-----:R-:W-:-:S05]  /*0610*/  IMAD.WIDE R2, R3, 0x4, R6 ;  /* 0x0000000403027825 */ /* 0x001fca00078e0206 */
[----:B------:R-:W-:Y:S01]  /*0620*/  STG.E desc[UR8][R2.64], R25 ;  /* 0x0000001902007986 */ /* 0x000fe2000c101908 */
[----:B------:R-:W-:Y:S05]  /*0630*/  EXIT ;  /* 0x000000000000794d */ /* 0x000fea0003800000 */
.L_x_2:
[----:B------:R-:W-:-:S00]  /*0640*/  BRA `(.L_x_2) ;  /* 0xfffffffc00fc7947 */ /* 0x000fc0000383ffff */
[----:B------:R-:W-:-:S00]  /*0650*/  NOP ;  /* 0x0000000000007918 */ /* 0x000fc00000000000 */
        /* <DEDUP_REMOVED lines=10> */
.L_x_3:


//--------------------- .nv.shared._Z6MatMulPiS_S_i --------------------------
	.section	.nv.shared._Z6MatMulPiS_S_i,"aw",@nobits
	.sectionflags	@""
	.align	4
.nv.shared._Z6MatMulPiS_S_i:
	.zero		3072


//--------------------- .nv.shared.reserved.0     --------------------------
	.section	.nv.shared.reserved.0,"aw",@nobits
	.weak		__nv_reservedSMEM_offset_0_alias
	.size		__nv_reservedSMEM_offset_0_alias, 0, 64
	.other		__nv_reservedSMEM_offset_0_alias,@"STO_CUDA_RESERVED_SHARED STV_DEFAULT"
__nv_reservedSMEM_offset_0_alias:
	.zero		0
	.zero		64


//--------------------- .nv.constant0._Z6MatMulPiS_S_i --------------------------
	.section	.nv.constant0._Z6MatMulPiS_S_i,"a",@progbits
	.sectionflags	@""
	.align	4
.nv.constant0._Z6MatMulPiS_S_i:
	.zero		924


//--------------------- SYMBOLS --------------------------

	.type		.nv.reservedSmem.offset0,@object
	.size		.nv.reservedSmem.offset0,0x4
	.type		.nv.reservedSmem.cap,@object
	.size		.nv.reservedSmem.cap,0x4
